//
// Generated by NVIDIA NVVM Compiler
//
// Compiler Build ID: CL-36424714
// Cuda compilation tools, release 13.0, V13.0.88
// Based on NVVM 20.0.0
//

.version 9.0
.target sm_100
.address_size 64

	// .globl	_Z9test_ProgPii

.visible .entry _Z9test_ProgPii(
	.param .u64 .ptr .align 1 _Z9test_ProgPii_param_0,
	.param .u32 _Z9test_ProgPii_param_1
)
{
	.reg .pred 	%p<2>;
	.reg .b32 	%r<13>;
	.reg .b64 	%rd<7>;

	ld.param.u64 	%rd3, [_Z9test_ProgPii_param_0];
	cvta.to.global.u64 	%rd1, %rd3;
	mov.u32 	%r6, %tid.x;
	mov.u32 	%r7, %ctaid.x;
	mov.u32 	%r8, %ntid.x;
	mad.lo.s32 	%r1, %r8, %r7, %r6;
	mul.wide.s32 	%rd4, %r1, 4;
	add.s64 	%rd2, %rd1, %rd4;
	ld.global.u32 	%r2, [%rd2+4];
	setp.gt.s32 	%p1, %r1, -1;
	@%p1 bra 	$L__BB0_2;
	ld.global.u32 	%r12, [%rd2];
	bra.uni 	$L__BB0_3;
$L__BB0_2:
	mul.wide.u32 	%rd5, %r1, 4;
	add.s64 	%rd6, %rd1, %rd5;
	ld.global.u32 	%r9, [%rd6+8];
	ld.global.u32 	%r10, [%rd6];
	add.s32 	%r12, %r10, %r9;
$L__BB0_3:
	add.s32 	%r11, %r12, %r2;
	st.global.u32 	[%rd2], %r11;
	ret;

}


// ===== COMPILED SASS (sm_100) =====

	.target	sm_100

	.elftype	@"ET_EXEC"


//--------------------- .note.nv.tkinfo           --------------------------
	.section	.note.nv.tkinfo,"",@"SHT_NOTE"
	.sectionflags	@"SHF_NOTE_NV_TKINFO"
	.tkinfo
        /*0018*/ 	.word	0x00000002
        /*0030*/ 	.string	""
        /*0030*/ 	.string	"ptxas"
        /*0030*/ 	.string	"Cuda compilation tools, release 13.0, V13.0.88"
        /*0030*/ 	.string	"Build cuda_13.0.r13.0/compiler.36424714_0"
        /*0030*/ 	.string	"-arch sm_100 -m 64 "



//--------------------- .note.nv.cuinfo           --------------------------
	.section	.note.nv.cuinfo,"",@"SHT_NOTE"
	.sectionflags	@"SHF_NOTE_NV_CUINFO"
        /*0018*/ 	.short	0x0002
        /*001a*/ 	.short	0x0064
        /*001c*/ 	.short	0x0082
	.zero		2


//--------------------- .nv.info                  --------------------------
	.section	.nv.info,"",@"SHT_CUDA_INFO"
	.align	4


	//----- nvinfo : EIATTR_REGCOUNT
	.align		4
        /*0000*/ 	.byte	0x04, 0x2f
        /*0002*/ 	.short	(.L_1 - .L_0)
	.align		4
.L_0:
        /*0004*/ 	.word	index@(_Z9test_ProgPii)
        /*0008*/ 	.word	0x0000000c


	//----- nvinfo : EIATTR_FRAME_SIZE
	.align		4
.L_1:
        /*000c*/ 	.byte	0x04, 0x11
        /*000e*/ 	.short	(.L_3 - .L_2)
	.align		4
.L_2:
        /*0010*/ 	.word	index@(_Z9test_ProgPii)
        /*0014*/ 	.word	0x00000000


	//----- nvinfo : EIATTR_MIN_STACK_SIZE
	.align		4
.L_3:
        /*0018*/ 	.byte	0x04, 0x12
        /*001a*/ 	.short	(.L_5 - .L_4)
	.align		4
.L_4:
        /*001c*/ 	.word	index@(_Z9test_ProgPii)
        /*0020*/ 	.word	0x00000000
.L_5:


//--------------------- .nv.compat                --------------------------
	.section	.nv.compat,"",@"SHT_CUDA_COMPAT_INFO"
	.align	4
        /*0000*/ 	.byte	0x02, 0x09, 0x00, 0x00, 0x02, 0x02, 0x01, 0x00, 0x02, 0x05, 0x05, 0x00, 0x03, 0x07, 0x01, 0x01
        /*0010*/ 	.byte	0x02, 0x03, 0x00, 0x00, 0x02, 0x06, 0x01, 0x00, 0x04, 0x0b, 0x08, 0x00, 0x09, 0x00, 0x00, 0x00
        /*0020*/ 	.byte	0x00, 0x00, 0x00, 0x00


//--------------------- .nv.info._Z9test_ProgPii  --------------------------
	.section	.nv.info._Z9test_ProgPii,"",@"SHT_CUDA_INFO"
	.sectionflags	@""
	.align	4


	//----- nvinfo : EIATTR_CUDA_API_VERSION
	.align		4
        /*0000*/ 	.byte	0x04, 0x37
        /*0002*/ 	.short	(.L_7 - .L_6)
.L_6:
        /*0004*/ 	.word	0x00000082


	//----- nvinfo : EIATTR_KPARAM_INFO
	.align		4
.L_7:
        /*0008*/ 	.byte	0x04, 0x17
        /*000a*/ 	.short	(.L_9 - .L_8)
.L_8:
        /*000c*/ 	.word	0x00000000
        /*0010*/ 	.short	0x0001
        /*0012*/ 	.short	0x0008
        /*0014*/ 	.byte	0x00, 0xf0, 0x11, 0x00


	//----- nvinfo : EIATTR_KPARAM_INFO
	.align		4
.L_9:
        /*0018*/ 	.byte	0x04, 0x17
        /*001a*/ 	.short	(.L_11 - .L_10)
.L_10:
        /*001c*/ 	.word	0x00000000
        /*0020*/ 	.short	0x0000
        /*0022*/ 	.short	0x0000
        /*0024*/ 	.byte	0x00, 0xf5, 0x21, 0x00


	//----- nvinfo : EIATTR_SPARSE_MMA_MASK
	.align		4
.L_11:
        /*0028*/ 	.byte	0x03, 0x50
        /*002a*/ 	.short	0x0000


	//----- nvinfo : EIATTR_MAXREG_COUNT
	.align		4
        /*002c*/ 	.byte	0x03, 0x1b
        /*002e*/ 	.short	0x00ff


	//----- nvinfo : EIATTR_MERCURY_ISA_VERSION
	.align		4
        /*0030*/ 	.byte	0x03, 0x5f
        /*0032*/ 	.short	0x0101


	//----- nvinfo : EIATTR_VRC_CTA_INIT_COUNT
	.align		4
        /*0034*/ 	.byte	0x02, 0x4a
	.zero		1
	.zero		1


	//----- nvinfo : EIATTR_EXIT_INSTR_OFFSETS
	.align		4
        /*0038*/ 	.byte	0x04, 0x1c
        /*003a*/ 	.short	(.L_13 - .L_12)


	//   ....[0]....
.L_12:
        /*003c*/ 	.word	0x00000110


	//----- nvinfo : EIATTR_CBANK_PARAM_SIZE
	.align		4
.L_13:
        /*0040*/ 	.byte	0x03, 0x19
        /*0042*/ 	.short	0x000c


	//----- nvinfo : EIATTR_PARAM_CBANK
	.align		4
        /*0044*/ 	.byte	0x04, 0x0a
        /*0046*/ 	.short	(.L_15 - .L_14)
	.align		4
.L_14:
        /*0048*/ 	.word	index@(.nv.constant0._Z9test_ProgPii)
        /*004c*/ 	.short	0x0380
        /*004e*/ 	.short	0x000c


	//----- nvinfo : EIATTR_SW_WAR
	.align		4
.L_15:
        /*0050*/ 	.byte	0x04, 0x36
        /*0052*/ 	.short	(.L_17 - .L_16)
.L_16:
        /*0054*/ 	.word	0x00000008
.L_17:


//--------------------- .nv.callgraph             --------------------------
	.section	.nv.callgraph,"",@"SHT_CUDA_CALLGRAPH"
	.align	4
	.sectionentsize	8
	.align		4
        /*0000*/ 	.word	0x00000000
	.align		4
        /*0004*/ 	.word	0xffffffff
	.align		4
        /*0008*/ 	.word	0x00000000
	.align		4
        /*000c*/ 	.word	0xfffffffe
	.align		4
        /*0010*/ 	.word	0x00000000
	.align		4
        /*0014*/ 	.word	0xfffffffd
	.align		4
        /*0018*/ 	.word	0x00000000
	.align		4
        /*001c*/ 	.word	0xfffffffc


//--------------------- .text._Z9test_ProgPii     --------------------------
	.section	.text._Z9test_ProgPii,"ax",@progbits
	.align	128
        .global         _Z9test_ProgPii
        .type           _Z9test_ProgPii,@function
        .size           _Z9test_ProgPii,(.L_x_1 - _Z9test_ProgPii)
        .other          _Z9test_ProgPii,@"STO_CUDA_ENTRY STV_DEFAULT"
_Z9test_ProgPii:
.text._Z9test_ProgPii:
[----:B------:R-:W-:Y:S01]  /*0000*/  LDC R1, c[0x0][0x37c] ;  /* 0x0000df00ff017b82 */ /* 0x000fe20000000800 */
[----:B------:R-:W0:Y:S07]  /*0010*/  S2R R7, SR_TID.X ;  /* 0x0000000000077919 */ /* 0x000e2e0000002100 */
[----:B------:R-:W0:Y:S08]  /*0020*/  S2UR UR4, SR_CTAID.X ;  /* 0x00000000000479c3 */ /* 0x000e300000002500 */
[----:B------:R-:W0:Y:S08]  /*0030*/  LDC R0, c[0x0][0x360] ;  /* 0x0000d800ff007b82 */ /* 0x000e300000000800 */
[----:B------:R-:W1:Y:S01]  /*0040*/  LDC.64 R4, c[0x0][0x380] ;  /* 0x0000e000ff047b82 */ /* 0x000e620000000a00 */
[----:B0-----:R-:W-:Y:S01]  /*0050*/  IMAD R7, R0, UR4, R7 ;  /* 0x0000000400077c24 */ /* 0x001fe2000f8e0207 */
[----:B------:R-:W0:Y:S04]  /*0060*/  LDCU.64 UR4, c[0x0][0x358] ;  /* 0x00006b00ff0477ac */ /* 0x000e280008000a00 */
[C---:B------:R-:W-:Y:S01]  /*0070*/  ISETP.GT.AND P0, PT, R7.reuse, -0x1, PT ;  /* 0xffffffff0700780c */ /* 0x040fe20003f04270 */
[----:B-1----:R-:W-:-:S12]  /*0080*/  IMAD.WIDE R2, R7, 0x4, R4 ;  /* 0x0000000407027825 */ /* 0x002fd800078e0204 */
[----:B------:R-:W-:Y:S01]  /*0090*/  @P0 IMAD.WIDE.U32 R4, R7, 0x4, R4 ;  /* 0x0000000407040825 */ /* 0x000fe200078e0004 */
[----:B0-----:R-:W2:Y:S04]  /*00a0*/  LDG.E R0, desc[UR4][R2.64+0x4] ;  /* 0x0000040402007981 */ /* 0x001ea8000c1e1900 */
[----:B------:R-:W2:Y:S04]  /*00b0*/  @!P0 LDG.E R7, desc[UR4][R2.64] ;  /* 0x0000000402078981 */ /* 0x000ea8000c1e1900 */
[----:B------:R-:W3:Y:S04]  /*00c0*/  @P0 LDG.E R6, desc[UR4][R4.64+0x8] ;  /* 0x0000080404060981 */ /* 0x000ee8000c1e1900 */
[----:B------:R-:W3:Y:S02]  /*00d0*/  @P0 LDG.E R9, desc[UR4][R4.64] ;  /* 0x0000000404090981 */ /* 0x000ee4000c1e1900 */
[----:B---3--:R-:W-:-:S04]  /*00e0*/  @P0 IADD3 R7, PT, PT, R6, R9, RZ ;  /* 0x0000000906070210 */ /* 0x008fc80007ffe0ff */
[----:B--2---:R-:W-:-:S05]  /*00f0*/  IADD3 R7, PT, PT, R0, R7, RZ ;  /* 0x0000000700077210 */ /* 0x004fca0007ffe0ff */
[----:B------:R-:W-:Y:S01]  /*0100*/  STG.E desc[UR4][R2.64], R7 ;  /* 0x0000000702007986 */ /* 0x000fe2000c101904 */
[----:B------:R-:W-:Y:S05]  /*0110*/  EXIT ;  /* 0x000000000000794d */ /* 0x000fea0003800000 */
.L_x_0:
[----:B------:R-:W-:-:S00]  /*0120*/  BRA `(.L_x_0) ;  /* 0xfffffffc00fc7947 */ /* 0x000fc0000383ffff */
[----:B------:R-:W-:-:S00]  /*0130*/  NOP ;  /* 0x0000000000007918 */ /* 0x000fc00000000000 */
        /* <DEDUP_REMOVED lines=12> */
.L_x_1:


//--------------------- .nv.shared.reserved.0     --------------------------
	.section	.nv.shared.reserved.0,"aw",@nobits
	.weak		__nv_reservedSMEM_offset_0_alias
	.size		__nv_reservedSMEM_offset_0_alias, 0, 64
	.other		__nv_reservedSMEM_offset_0_alias,@"STO_CUDA_RESERVED_SHARED STV_DEFAULT"
__nv_reservedSMEM_offset_0_alias:
	.zero		0
	.zero		64


//--------------------- .nv.constant0._Z9test_ProgPii --------------------------
	.section	.nv.constant0._Z9test_ProgPii,"a",@progbits
	.sectionflags	@""
	.align	4
.nv.constant0._Z9test_ProgPii:
	.zero		908


//--------------------- SYMBOLS --------------------------

	.type		.nv.reservedSmem.offset0,@object
	.size		.nv.reservedSmem.offset0,0x4
